//
// Generated by NVIDIA NVVM Compiler
//
// Compiler Build ID: CL-36424714
// Cuda compilation tools, release 13.0, V13.0.88
// Based on NVVM 20.0.0
//

.version 9.0
.target sm_100
.address_size 64

	// .globl	_Z10warming_upPf

.visible .entry _Z10warming_upPf(
	.param .u64 .ptr .align 1 _Z10warming_upPf_param_0
)
{
	.reg .b32 	%r<6>;
	.reg .b64 	%rd<5>;

	ld.param.u64 	%rd1, [_Z10warming_upPf_param_0];
	cvta.to.global.u64 	%rd2, %rd1;
	mov.u32 	%r1, %ctaid.x;
	mov.u32 	%r2, %ntid.x;
	mov.u32 	%r3, %tid.x;
	mad.lo.s32 	%r4, %r1, %r2, %r3;
	mul.wide.s32 	%rd3, %r4, 4;
	add.s64 	%rd4, %rd2, %rd3;
	mov.b32 	%r5, 1133903872;
	st.global.u32 	[%rd4], %r5;
	ret;

}
	// .globl	_Z11mathKernel1Pf
.visible .entry _Z11mathKernel1Pf(
	.param .u64 .ptr .align 1 _Z11mathKernel1Pf_param_0
)
{
	.reg .pred 	%p<2>;
	.reg .b32 	%r<6>;
	.reg .b32 	%f<2>;
	.reg .b64 	%rd<5>;

	ld.param.u64 	%rd1, [_Z11mathKernel1Pf_param_0];
	cvta.to.global.u64 	%rd2, %rd1;
	mov.u32 	%r1, %ctaid.x;
	mov.u32 	%r2, %ntid.x;
	mov.u32 	%r3, %tid.x;
	mad.lo.s32 	%r4, %r1, %r2, %r3;
	and.b32  	%r5, %r4, 1;
	setp.eq.b32 	%p1, %r5, 1;
	selp.f32 	%f1, 0f43480000, 0f42C80000, %p1;
	mul.wide.s32 	%rd3, %r4, 4;
	add.s64 	%rd4, %rd2, %rd3;
	st.global.f32 	[%rd4], %f1;
	ret;

}
	// .globl	_Z11mathKernel2Pf
.visible .entry _Z11mathKernel2Pf(
	.param .u64 .ptr .align 1 _Z11mathKernel2Pf_param_0
)
{
	.reg .pred 	%p<2>;
	.reg .b32 	%r<10>;
	.reg .b32 	%f<2>;
	.reg .b64 	%rd<5>;

	ld.param.u64 	%rd1, [_Z11mathKernel2Pf_param_0];
	cvta.to.global.u64 	%rd2, %rd1;
	mov.u32 	%r1, %ctaid.x;
	mov.u32 	%r2, %ntid.x;
	mov.u32 	%r3, %tid.x;
	mad.lo.s32 	%r4, %r1, %r2, %r3;
	shr.s32 	%r5, %r4, 31;
	shr.u32 	%r6, %r5, 27;
	add.s32 	%r7, %r4, %r6;
	shr.u32 	%r8, %r7, 5;
	and.b32  	%r9, %r8, 1;
	setp.eq.b32 	%p1, %r9, 1;
	selp.f32 	%f1, 0f43480000, 0f42C80000, %p1;
	mul.wide.s32 	%rd3, %r4, 4;
	add.s64 	%rd4, %rd2, %rd3;
	st.global.f32 	[%rd4], %f1;
	ret;

}
	// .globl	_Z11mathKernel3Pf
.visible .entry _Z11mathKernel3Pf(
	.param .u64 .ptr .align 1 _Z11mathKernel3Pf_param_0
)
{
	.reg .pred 	%p<2>;
	.reg .b32 	%r<6>;
	.reg .b32 	%f<2>;
	.reg .b64 	%rd<5>;

	ld.param.u64 	%rd1, [_Z11mathKernel3Pf_param_0];
	cvta.to.global.u64 	%rd2, %rd1;
	mov.u32 	%r1, %ctaid.x;
	mov.u32 	%r2, %ntid.x;
	mov.u32 	%r3, %tid.x;
	mad.lo.s32 	%r4, %r1, %r2, %r3;
	and.b32  	%r5, %r4, 1;
	setp.eq.b32 	%p1, %r5, 1;
	selp.f32 	%f1, 0f43480000, 0f42C80000, %p1;
	mul.wide.s32 	%rd3, %r4, 4;
	add.s64 	%rd4, %rd2, %rd3;
	st.global.f32 	[%rd4], %f1;
	ret;

}


// ===== COMPILED SASS (sm_100) =====

	.target	sm_100

	.elftype	@"ET_EXEC"


//--------------------- .note.nv.tkinfo           --------------------------
	.section	.note.nv.tkinfo,"",@"SHT_NOTE"
	.sectionflags	@"SHF_NOTE_NV_TKINFO"
	.tkinfo
        /*0018*/ 	.word	0x00000002
        /*0030*/ 	.string	""
        /*0030*/ 	.string	"ptxas"
        /*0030*/ 	.string	"Cuda compilation tools, release 13.0, V13.0.88"
        /*0030*/ 	.string	"Build cuda_13.0.r13.0/compiler.36424714_0"
        /*0030*/ 	.string	"-arch sm_100 -m 64 "



//--------------------- .note.nv.cuinfo           --------------------------
	.section	.note.nv.cuinfo,"",@"SHT_NOTE"
	.sectionflags	@"SHF_NOTE_NV_CUINFO"
        /*0018*/ 	.short	0x0002
        /*001a*/ 	.short	0x0064
        /*001c*/ 	.short	0x0082
	.zero		2


//--------------------- .nv.info                  --------------------------
	.section	.nv.info,"",@"SHT_CUDA_INFO"
	.align	4


	//----- nvinfo : EIATTR_REGCOUNT
	.align		4
        /*0000*/ 	.byte	0x04, 0x2f
        /*0002*/ 	.short	(.L_1 - .L_0)
	.align		4
.L_0:
        /*0004*/ 	.word	index@(_Z10warming_upPf)
        /*0008*/ 	.word	0x0000000a


	//----- nvinfo : EIATTR_FRAME_SIZE
	.align		4
.L_1:
        /*000c*/ 	.byte	0x04, 0x11
        /*000e*/ 	.short	(.L_3 - .L_2)
	.align		4
.L_2:
        /*0010*/ 	.word	index@(_Z10warming_upPf)
        /*0014*/ 	.word	0x00000000


	//----- nvinfo : EIATTR_REGCOUNT
	.align		4
.L_3:
        /*0018*/ 	.byte	0x04, 0x2f
        /*001a*/ 	.short	(.L_5 - .L_4)
	.align		4
.L_4:
        /*001c*/ 	.word	index@(_Z11mathKernel1Pf)
        /*0020*/ 	.word	0x00000008


	//----- nvinfo : EIATTR_FRAME_SIZE
	.align		4
.L_5:
        /*0024*/ 	.byte	0x04, 0x11
        /*0026*/ 	.short	(.L_7 - .L_6)
	.align		4
.L_6:
        /*0028*/ 	.word	index@(_Z11mathKernel1Pf)
        /*002c*/ 	.word	0x00000000


	//----- nvinfo : EIATTR_REGCOUNT
	.align		4
.L_7:
        /*0030*/ 	.byte	0x04, 0x2f
        /*0032*/ 	.short	(.L_9 - .L_8)
	.align		4
.L_8:
        /*0034*/ 	.word	index@(_Z11mathKernel2Pf)
        /*0038*/ 	.word	0x00000008


	//----- nvinfo : EIATTR_FRAME_SIZE
	.align		4
.L_9:
        /*003c*/ 	.byte	0x04, 0x11
        /*003e*/ 	.short	(.L_11 - .L_10)
	.align		4
.L_10:
        /*0040*/ 	.word	index@(_Z11mathKernel2Pf)
        /*0044*/ 	.word	0x00000000


	//----- nvinfo : EIATTR_REGCOUNT
	.align		4
.L_11:
        /*0048*/ 	.byte	0x04, 0x2f
        /*004a*/ 	.short	(.L_13 - .L_12)
	.align		4
.L_12:
        /*004c*/ 	.word	index@(_Z11mathKernel3Pf)
        /*0050*/ 	.word	0x00000008


	//----- nvinfo : EIATTR_FRAME_SIZE
	.align		4
.L_13:
        /*0054*/ 	.byte	0x04, 0x11
        /*0056*/ 	.short	(.L_15 - .L_14)
	.align		4
.L_14:
        /*0058*/ 	.word	index@(_Z11mathKernel3Pf)
        /*005c*/ 	.word	0x00000000


	//----- nvinfo : EIATTR_MIN_STACK_SIZE
	.align		4
.L_15:
        /*0060*/ 	.byte	0x04, 0x12
        /*0062*/ 	.short	(.L_17 - .L_16)
	.align		4
.L_16:
        /*0064*/ 	.word	index@(_Z11mathKernel3Pf)
        /*0068*/ 	.word	0x00000000


	//----- nvinfo : EIATTR_MIN_STACK_SIZE
	.align		4
.L_17:
        /*006c*/ 	.byte	0x04, 0x12
        /*006e*/ 	.short	(.L_19 - .L_18)
	.align		4
.L_18:
        /*0070*/ 	.word	index@(_Z11mathKernel2Pf)
        /*0074*/ 	.word	0x00000000


	//----- nvinfo : EIATTR_MIN_STACK_SIZE
	.align		4
.L_19:
        /*0078*/ 	.byte	0x04, 0x12
        /*007a*/ 	.short	(.L_21 - .L_20)
	.align		4
.L_20:
        /*007c*/ 	.word	index@(_Z11mathKernel1Pf)
        /*0080*/ 	.word	0x00000000


	//----- nvinfo : EIATTR_MIN_STACK_SIZE
	.align		4
.L_21:
        /*0084*/ 	.byte	0x04, 0x12
        /*0086*/ 	.short	(.L_23 - .L_22)
	.align		4
.L_22:
        /*0088*/ 	.word	index@(_Z10warming_upPf)
        /*008c*/ 	.word	0x00000000
.L_23:


//--------------------- .nv.compat                --------------------------
	.section	.nv.compat,"",@"SHT_CUDA_COMPAT_INFO"
	.align	4
        /*0000*/ 	.byte	0x02, 0x09, 0x00, 0x00, 0x02, 0x02, 0x01, 0x00, 0x02, 0x05, 0x05, 0x00, 0x03, 0x07, 0x01, 0x01
        /*0010*/ 	.byte	0x02, 0x03, 0x00, 0x00, 0x02, 0x06, 0x01, 0x00, 0x04, 0x0b, 0x08, 0x00, 0x09, 0x00, 0x00, 0x00
        /*0020*/ 	.byte	0x00, 0x00, 0x00, 0x00


//--------------------- .nv.info._Z11mathKernel3Pf --------------------------
	.section	.nv.info._Z11mathKernel3Pf,"",@"SHT_CUDA_INFO"
	.sectionflags	@""
	.align	4


	//----- nvinfo : EIATTR_CUDA_API_VERSION
	.align		4
        /*0000*/ 	.byte	0x04, 0x37
        /*0002*/ 	.short	(.L_25 - .L_24)
.L_24:
        /*0004*/ 	.word	0x00000082


	//----- nvinfo : EIATTR_KPARAM_INFO
	.align		4
.L_25:
        /*0008*/ 	.byte	0x04, 0x17
        /*000a*/ 	.short	(.L_27 - .L_26)
.L_26:
        /*000c*/ 	.word	0x00000000
        /*0010*/ 	.short	0x0000
        /*0012*/ 	.short	0x0000
        /*0014*/ 	.byte	0x00, 0xf5, 0x21, 0x00


	//----- nvinfo : EIATTR_SPARSE_MMA_MASK
	.align		4
.L_27:
        /*0018*/ 	.byte	0x03, 0x50
        /*001a*/ 	.short	0x0000


	//----- nvinfo : EIATTR_MAXREG_COUNT
	.align		4
        /*001c*/ 	.byte	0x03, 0x1b
        /*001e*/ 	.short	0x00ff


	//----- nvinfo : EIATTR_MERCURY_ISA_VERSION
	.align		4
        /*0020*/ 	.byte	0x03, 0x5f
        /*0022*/ 	.short	0x0101


	//----- nvinfo : EIATTR_VRC_CTA_INIT_COUNT
	.align		4
        /*0024*/ 	.byte	0x02, 0x4a
	.zero		1
	.zero		1


	//----- nvinfo : EIATTR_EXIT_INSTR_OFFSETS
	.align		4
        /*0028*/ 	.byte	0x04, 0x1c
        /*002a*/ 	.short	(.L_29 - .L_28)


	//   ....[0]....
.L_28:
        /*002c*/ 	.word	0x000000d0


	//----- nvinfo : EIATTR_CBANK_PARAM_SIZE
	.align		4
.L_29:
        /*0030*/ 	.byte	0x03, 0x19
        /*0032*/ 	.short	0x0008


	//----- nvinfo : EIATTR_PARAM_CBANK
	.align		4
        /*0034*/ 	.byte	0x04, 0x0a
        /*0036*/ 	.short	(.L_31 - .L_30)
	.align		4
.L_30:
        /*0038*/ 	.word	index@(.nv.constant0._Z11mathKernel3Pf)
        /*003c*/ 	.short	0x0380
        /*003e*/ 	.short	0x0008


	//----- nvinfo : EIATTR_SW_WAR
	.align		4
.L_31:
        /*0040*/ 	.byte	0x04, 0x36
        /*0042*/ 	.short	(.L_33 - .L_32)
.L_32:
        /*0044*/ 	.word	0x00000008
.L_33:


//--------------------- .nv.info._Z11mathKernel2Pf --------------------------
	.section	.nv.info._Z11mathKernel2Pf,"",@"SHT_CUDA_INFO"
	.sectionflags	@""
	.align	4


	//----- nvinfo : EIATTR_CUDA_API_VERSION
	.align		4
        /*0000*/ 	.byte	0x04, 0x37
        /*0002*/ 	.short	(.L_35 - .L_34)
.L_34:
        /*0004*/ 	.word	0x00000082


	//----- nvinfo : EIATTR_KPARAM_INFO
	.align		4
.L_35:
        /*0008*/ 	.byte	0x04, 0x17
        /*000a*/ 	.short	(.L_37 - .L_36)
.L_36:
        /*000c*/ 	.word	0x00000000
        /*0010*/ 	.short	0x0000
        /*0012*/ 	.short	0x0000
        /*0014*/ 	.byte	0x00, 0xf5, 0x21, 0x00


	//----- nvinfo : EIATTR_SPARSE_MMA_MASK
	.align		4
.L_37:
        /*0018*/ 	.byte	0x03, 0x50
        /*001a*/ 	.short	0x0000


	//----- nvinfo : EIATTR_MAXREG_COUNT
	.align		4
        /*001c*/ 	.byte	0x03, 0x1b
        /*001e*/ 	.short	0x00ff


	//----- nvinfo : EIATTR_MERCURY_ISA_VERSION
	.align		4
        /*0020*/ 	.byte	0x03, 0x5f
        /*0022*/ 	.short	0x0101


	//----- nvinfo : EIATTR_VRC_CTA_INIT_COUNT
	.align		4
        /*0024*/ 	.byte	0x02, 0x4a
	.zero		1
	.zero		1


	//----- nvinfo : EIATTR_EXIT_INSTR_OFFSETS
	.align		4
        /*0028*/ 	.byte	0x04, 0x1c
        /*002a*/ 	.short	(.L_39 - .L_38)


	//   ....[0]....
.L_38:
        /*002c*/ 	.word	0x00000100


	//----- nvinfo : EIATTR_CBANK_PARAM_SIZE
	.align		4
.L_39:
        /*0030*/ 	.byte	0x03, 0x19
        /*0032*/ 	.short	0x0008


	//----- nvinfo : EIATTR_PARAM_CBANK
	.align		4
        /*0034*/ 	.byte	0x04, 0x0a
        /*0036*/ 	.short	(.L_41 - .L_40)
	.align		4
.L_40:
        /*0038*/ 	.word	index@(.nv.constant0._Z11mathKernel2Pf)
        /*003c*/ 	.short	0x0380
        /*003e*/ 	.short	0x0008


	//----- nvinfo : EIATTR_SW_WAR
	.align		4
.L_41:
        /*0040*/ 	.byte	0x04, 0x36
        /*0042*/ 	.short	(.L_43 - .L_42)
.L_42:
        /*0044*/ 	.word	0x00000008
.L_43:


//--------------------- .nv.info._Z11mathKernel1Pf --------------------------
	.section	.nv.info._Z11mathKernel1Pf,"",@"SHT_CUDA_INFO"
	.sectionflags	@""
	.align	4


	//----- nvinfo : EIATTR_CUDA_API_VERSION
	.align		4
        /*0000*/ 	.byte	0x04, 0x37
        /*0002*/ 	.short	(.L_45 - .L_44)
.L_44:
        /*0004*/ 	.word	0x00000082


	//----- nvinfo : EIATTR_KPARAM_INFO
	.align		4
.L_45:
        /*0008*/ 	.byte	0x04, 0x17
        /*000a*/ 	.short	(.L_47 - .L_46)
.L_46:
        /*000c*/ 	.word	0x00000000
        /*0010*/ 	.short	0x0000
        /*0012*/ 	.short	0x0000
        /*0014*/ 	.byte	0x00, 0xf5, 0x21, 0x00


	//----- nvinfo : EIATTR_SPARSE_MMA_MASK
	.align		4
.L_47:
        /*0018*/ 	.byte	0x03, 0x50
        /*001a*/ 	.short	0x0000


	//----- nvinfo : EIATTR_MAXREG_COUNT
	.align		4
        /*001c*/ 	.byte	0x03, 0x1b
        /*001e*/ 	.short	0x00ff


	//----- nvinfo : EIATTR_MERCURY_ISA_VERSION
	.align		4
        /*0020*/ 	.byte	0x03, 0x5f
        /*0022*/ 	.short	0x0101


	//----- nvinfo : EIATTR_VRC_CTA_INIT_COUNT
	.align		4
        /*0024*/ 	.byte	0x02, 0x4a
	.zero		1
	.zero		1


	//----- nvinfo : EIATTR_EXIT_INSTR_OFFSETS
	.align		4
        /*0028*/ 	.byte	0x04, 0x1c
        /*002a*/ 	.short	(.L_49 - .L_48)


	//   ....[0]....
.L_48:
        /*002c*/ 	.word	0x000000d0


	//----- nvinfo : EIATTR_CBANK_PARAM_SIZE
	.align		4
.L_49:
        /*0030*/ 	.byte	0x03, 0x19
        /*0032*/ 	.short	0x0008


	//----- nvinfo : EIATTR_PARAM_CBANK
	.align		4
        /*0034*/ 	.byte	0x04, 0x0a
        /*0036*/ 	.short	(.L_51 - .L_50)
	.align		4
.L_50:
        /*0038*/ 	.word	index@(.nv.constant0._Z11mathKernel1Pf)
        /*003c*/ 	.short	0x0380
        /*003e*/ 	.short	0x0008


	//----- nvinfo : EIATTR_SW_WAR
	.align		4
.L_51:
        /*0040*/ 	.byte	0x04, 0x36
        /*0042*/ 	.short	(.L_53 - .L_52)
.L_52:
        /*0044*/ 	.word	0x00000008
.L_53:


//--------------------- .nv.info._Z10warming_upPf --------------------------
	.section	.nv.info._Z10warming_upPf,"",@"SHT_CUDA_INFO"
	.sectionflags	@""
	.align	4


	//----- nvinfo : EIATTR_CUDA_API_VERSION
	.align		4
        /*0000*/ 	.byte	0x04, 0x37
        /*0002*/ 	.short	(.L_55 - .L_54)
.L_54:
        /*0004*/ 	.word	0x00000082


	//----- nvinfo : EIATTR_KPARAM_INFO
	.align		4
.L_55:
        /*0008*/ 	.byte	0x04, 0x17
        /*000a*/ 	.short	(.L_57 - .L_56)
.L_56:
        /*000c*/ 	.word	0x00000000
        /*0010*/ 	.short	0x0000
        /*0012*/ 	.short	0x0000
        /*0014*/ 	.byte	0x00, 0xf5, 0x21, 0x00


	//----- nvinfo : EIATTR_SPARSE_MMA_MASK
	.align		4
.L_57:
        /*0018*/ 	.byte	0x03, 0x50
        /*001a*/ 	.short	0x0000


	//----- nvinfo : EIATTR_MAXREG_COUNT
	.align		4
        /*001c*/ 	.byte	0x03, 0x1b
        /*001e*/ 	.short	0x00ff


	//----- nvinfo : EIATTR_MERCURY_ISA_VERSION
	.align		4
        /*0020*/ 	.byte	0x03, 0x5f
        /*0022*/ 	.short	0x0101


	//----- nvinfo : EIATTR_VRC_CTA_INIT_COUNT
	.align		4
        /*0024*/ 	.byte	0x02, 0x4a
	.zero		1
	.zero		1


	//----- nvinfo : EIATTR_EXIT_INSTR_OFFSETS
	.align		4
        /*0028*/ 	.byte	0x04, 0x1c
        /*002a*/ 	.short	(.L_59 - .L_58)


	//   ....[0]....
.L_58:
        /*002c*/ 	.word	0x000000a0


	//----- nvinfo : EIATTR_CBANK_PARAM_SIZE
	.align		4
.L_59:
        /*0030*/ 	.byte	0x03, 0x19
        /*0032*/ 	.short	0x0008


	//----- nvinfo : EIATTR_PARAM_CBANK
	.align		4
        /*0034*/ 	.byte	0x04, 0x0a
        /*0036*/ 	.short	(.L_61 - .L_60)
	.align		4
.L_60:
        /*0038*/ 	.word	index@(.nv.constant0._Z10warming_upPf)
        /*003c*/ 	.short	0x0380
        /*003e*/ 	.short	0x0008


	//----- nvinfo : EIATTR_SW_WAR
	.align		4
.L_61:
        /*0040*/ 	.byte	0x04, 0x36
        /*0042*/ 	.short	(.L_63 - .L_62)
.L_62:
        /*0044*/ 	.word	0x00000008
.L_63:


//--------------------- .nv.callgraph             --------------------------
	.section	.nv.callgraph,"",@"SHT_CUDA_CALLGRAPH"
	.align	4
	.sectionentsize	8
	.align		4
        /*0000*/ 	.word	0x00000000
	.align		4
        /*0004*/ 	.word	0xffffffff
	.align		4
        /*0008*/ 	.word	0x00000000
	.align		4
        /*000c*/ 	.word	0xfffffffe
	.align		4
        /*0010*/ 	.word	0x00000000
	.align		4
        /*0014*/ 	.word	0xfffffffd
	.align		4
        /*0018*/ 	.word	0x00000000
	.align		4
        /*001c*/ 	.word	0xfffffffc


//--------------------- .text._Z11mathKernel3Pf   --------------------------
	.section	.text._Z11mathKernel3Pf,"ax",@progbits
	.align	128
        .global         _Z11mathKernel3Pf
        .type           _Z11mathKernel3Pf,@function
        .size           _Z11mathKernel3Pf,(.L_x_4 - _Z11mathKernel3Pf)
        .other          _Z11mathKernel3Pf,@"STO_CUDA_ENTRY STV_DEFAULT"
_Z11mathKernel3Pf:
.text._Z11mathKernel3Pf:
[----:B------:R-:W-:Y:S01]  /*0000*/  LDC R1, c[0x0][0x37c] ;  /* 0x0000df00ff017b82 */ /* 0x000fe20000000800 */
[----:B------:R-:W0:Y:S07]  /*0010*/  S2R R0, SR_TID.X ;  /* 0x0000000000007919 */ /* 0x000e2e0000002100 */
[----:B------:R-:W0:Y:S08]  /*0020*/  S2UR UR4, SR_CTAID.X ;  /* 0x00000000000479c3 */ /* 0x000e300000002500 */
[----:B------:R-:W0:Y:S08]  /*0030*/  LDC R5, c[0x0][0x360] ;  /* 0x0000d800ff057b82 */ /* 0x000e300000000800 */
[----:B------:R-:W1:Y:S01]  /*0040*/  LDC.64 R2, c[0x0][0x380] ;  /* 0x0000e000ff027b82 */ /* 0x000e620000000a00 */
[----:B0-----:R-:W-:Y:S01]  /*0050*/  IMAD R5, R5, UR4, R0 ;  /* 0x0000000405057c24 */ /* 0x001fe2000f8e0200 */
[----:B------:R-:W0:Y:S04]  /*0060*/  LDCU.64 UR4, c[0x0][0x358] ;  /* 0x00006b00ff0477ac */ /* 0x000e280008000a00 */
[C---:B------:R-:W-:Y:S01]  /*0070*/  LOP3.LUT R0, R5.reuse, 0x1, RZ, 0xc0, !PT ;  /* 0x0000000105007812 */ /* 0x040fe200078ec0ff */
[----:B-1----:R-:W-:-:S03]  /*0080*/  IMAD.WIDE R2, R5, 0x4, R2 ;  /* 0x0000000405027825 */ /* 0x002fc600078e0202 */
[----:B------:R-:W-:Y:S01]  /*0090*/  ISETP.NE.U32.AND P0, PT, R0, 0x1, PT ;  /* 0x000000010000780c */ /* 0x000fe20003f05070 */
[----:B------:R-:W-:-:S05]  /*00a0*/  HFMA2 R0, -RZ, RZ, 3.640625, 0 ;  /* 0x43480000ff007431 */ /* 0x000fca00000001ff */
[----:B------:R-:W-:-:S05]  /*00b0*/  FSEL R5, R0, 100, !P0 ;  /* 0x42c8000000057808 */ /* 0x000fca0004000000 */
[----:B0-----:R-:W-:Y:S01]  /*00c0*/  STG.E desc[UR4][R2.64], R5 ;  /* 0x0000000502007986 */ /* 0x001fe2000c101904 */
[----:B------:R-:W-:Y:S05]  /*00d0*/  EXIT ;  /* 0x000000000000794d */ /* 0x000fea0003800000 */
.L_x_0:
[----:B------:R-:W-:-:S00]  /*00e0*/  BRA `(.L_x_0) ;  /* 0xfffffffc00fc7947 */ /* 0x000fc0000383ffff */
[----:B------:R-:W-:-:S00]  /*00f0*/  NOP ;  /* 0x0000000000007918 */ /* 0x000fc00000000000 */
        /* <DEDUP_REMOVED lines=8> */
.L_x_4:


//--------------------- .text._Z11mathKernel2Pf   --------------------------
	.section	.text._Z11mathKernel2Pf,"ax",@progbits
	.align	128
        .global         _Z11mathKernel2Pf
        .type           _Z11mathKernel2Pf,@function
        .size           _Z11mathKernel2Pf,(.L_x_5 - _Z11mathKernel2Pf)
        .other          _Z11mathKernel2Pf,@"STO_CUDA_ENTRY STV_DEFAULT"
_Z11mathKernel2Pf:
.text._Z11mathKernel2Pf:
[----:B------:R-:W-:Y:S01]  /*0000*/  LDC R1, c[0x0][0x37c] ;  /* 0x0000df00ff017b82 */ /* 0x000fe20000000800 */
[----:B------:R-:W0:Y:S07]  /*0010*/  S2R R0, SR_TID.X ;  /* 0x0000000000007919 */ /* 0x000e2e0000002100 */
[----:B------:R-:W0:Y:S08]  /*0020*/  S2UR UR4, SR_CTAID.X ;  /* 0x00000000000479c3 */ /* 0x000e300000002500 */
[----:B------:R-:W0:Y:S08]  /*0030*/  LDC R5, c[0x0][0x360] ;  /* 0x0000d800ff057b82 */ /* 0x000e300000000800 */
[----:B------:R-:W1:Y:S01]  /*0040*/  LDC.64 R2, c[0x0][0x380] ;  /* 0x0000e000ff027b82 */ /* 0x000e620000000a00 */
[----:B0-----:R-:W-:Y:S01]  /*0050*/  IMAD R5, R5, UR4, R0 ;  /* 0x0000000405057c24 */ /* 0x001fe2000f8e0200 */
[----:B------:R-:W0:Y:S04]  /*0060*/  LDCU.64 UR4, c[0x0][0x358] ;  /* 0x00006b00ff0477ac */ /* 0x000e280008000a00 */
[----:B------:R-:W-:Y:S01]  /*0070*/  SHF.R.S32.HI R0, RZ, 0x1f, R5 ;  /* 0x0000001fff007819 */ /* 0x000fe20000011405 */
[----:B-1----:R-:W-:-:S03]  /*0080*/  IMAD.WIDE R2, R5, 0x4, R2 ;  /* 0x0000000405027825 */ /* 0x002fc600078e0202 */
[----:B------:R-:W-:-:S04]  /*0090*/  LEA.HI R0, R0, R5, RZ, 0x5 ;  /* 0x0000000500007211 */ /* 0x000fc800078f28ff */
[----:B------:R-:W-:-:S04]  /*00a0*/  SHF.R.U32.HI R0, RZ, 0x5, R0 ;  /* 0x00000005ff007819 */ /* 0x000fc80000011600 */
[----:B------:R-:W-:-:S04]  /*00b0*/  LOP3.LUT R0, R0, 0x1, RZ, 0xc0, !PT ;  /* 0x0000000100007812 */ /* 0x000fc800078ec0ff */
[----:B------:R-:W-:Y:S01]  /*00c0*/  ISETP.NE.U32.AND P0, PT, R0, 0x1, PT ;  /* 0x000000010000780c */ /* 0x000fe20003f05070 */
[----:B------:R-:W-:-:S05]  /*00d0*/  IMAD.MOV.U32 R0, RZ, RZ, 0x43480000 ;  /* 0x43480000ff007424 */ /* 0x000fca00078e00ff */
[----:B------:R-:W-:-:S05]  /*00e0*/  FSEL R5, R0, 100, !P0 ;  /* 0x42c8000000057808 */ /* 0x000fca0004000000 */
[----:B0-----:R-:W-:Y:S01]  /*00f0*/  STG.E desc[UR4][R2.64], R5 ;  /* 0x0000000502007986 */ /* 0x001fe2000c101904 */
[----:B------:R-:W-:Y:S05]  /*0100*/  EXIT ;  /* 0x000000000000794d */ /* 0x000fea0003800000 */
.L_x_1:
        /* <DEDUP_REMOVED lines=15> */
.L_x_5:


//--------------------- .text._Z11mathKernel1Pf   --------------------------
	.section	.text._Z11mathKernel1Pf,"ax",@progbits
	.align	128
        .global         _Z11mathKernel1Pf
        .type           _Z11mathKernel1Pf,@function
        .size           _Z11mathKernel1Pf,(.L_x_6 - _Z11mathKernel1Pf)
        .other          _Z11mathKernel1Pf,@"STO_CUDA_ENTRY STV_DEFAULT"
_Z11mathKernel1Pf:
.text._Z11mathKernel1Pf:
        /* <DEDUP_REMOVED lines=14> */
.L_x_2:
        /* <DEDUP_REMOVED lines=10> */
.L_x_6:


//--------------------- .text._Z10warming_upPf    --------------------------
	.section	.text._Z10warming_upPf,"ax",@progbits
	.align	128
        .global         _Z10warming_upPf
        .type           _Z10warming_upPf,@function
        .size           _Z10warming_upPf,(.L_x_7 - _Z10warming_upPf)
        .other          _Z10warming_upPf,@"STO_CUDA_ENTRY STV_DEFAULT"
_Z10warming_upPf:
.text._Z10warming_upPf:
[----:B------:R-:W-:Y:S01]  /*0000*/  LDC R1, c[0x0][0x37c] ;  /* 0x0000df00ff017b82 */ /* 0x000fe20000000800 */
[----:B------:R-:W0:Y:S07]  /*0010*/  S2R R0, SR_TID.X ;  /* 0x0000000000007919 */ /* 0x000e2e0000002100 */
[----:B------:R-:W0:Y:S01]  /*0020*/  S2UR UR6, SR_CTAID.X ;  /* 0x00000000000679c3 */ /* 0x000e220000002500 */
[----:B------:R-:W1:Y:S01]  /*0030*/  LDCU.64 UR4, c[0x0][0x358] ;  /* 0x00006b00ff0477ac */ /* 0x000e620008000a00 */
[----:B------:R-:W-:-:S06]  /*0040*/  HFMA2 R7, -RZ, RZ, 3.79296875, 0 ;  /* 0x43960000ff077431 */ /* 0x000fcc00000001ff */
[----:B------:R-:W0:Y:S08]  /*0050*/  LDC R5, c[0x0][0x360] ;  /* 0x0000d800ff057b82 */ /* 0x000e300000000800 */
[----:B------:R-:W2:Y:S01]  /*0060*/  LDC.64 R2, c[0x0][0x380] ;  /* 0x0000e000ff027b82 */ /* 0x000ea20000000a00 */
[----:B0-----:R-:W-:-:S04]  /*0070*/  IMAD R5, R5, UR6, R0 ;  /* 0x0000000605057c24 */ /* 0x001fc8000f8e0200 */
[----:B--2---:R-:W-:-:S05]  /*0080*/  IMAD.WIDE R2, R5, 0x4, R2 ;  /* 0x0000000405027825 */ /* 0x004fca00078e0202 */
[----:B-1----:R-:W-:Y:S01]  /*0090*/  STG.E desc[UR4][R2.64], R7 ;  /* 0x0000000702007986 */ /* 0x002fe2000c101904 */
[----:B------:R-:W-:Y:S05]  /*00a0*/  EXIT ;  /* 0x000000000000794d */ /* 0x000fea0003800000 */
.L_x_3:
        /* <DEDUP_REMOVED lines=13> */
.L_x_7:


//--------------------- .nv.shared.reserved.0     --------------------------
	.section	.nv.shared.reserved.0,"aw",@nobits
	.weak		__nv_reservedSMEM_offset_0_alias
	.size		__nv_reservedSMEM_offset_0_alias, 0, 64
	.other		__nv_reservedSMEM_offset_0_alias,@"STO_CUDA_RESERVED_SHARED STV_DEFAULT"
__nv_reservedSMEM_offset_0_alias:
	.zero		0
	.zero		64


//--------------------- .nv.constant0._Z11mathKernel3Pf --------------------------
	.section	.nv.constant0._Z11mathKernel3Pf,"a",@progbits
	.sectionflags	@""
	.align	4
.nv.constant0._Z11mathKernel3Pf:
	.zero		904


//--------------------- .nv.constant0._Z11mathKernel2Pf --------------------------
	.section	.nv.constant0._Z11mathKernel2Pf,"a",@progbits
	.sectionflags	@""
	.align	4
.nv.constant0._Z11mathKernel2Pf:
	.zero		904


//--------------------- .nv.constant0._Z11mathKernel1Pf --------------------------
	.section	.nv.constant0._Z11mathKernel1Pf,"a",@progbits
	.sectionflags	@""
	.align	4
.nv.constant0._Z11mathKernel1Pf:
	.zero		904


//--------------------- .nv.constant0._Z10warming_upPf --------------------------
	.section	.nv.constant0._Z10warming_upPf,"a",@progbits
	.sectionflags	@""
	.align	4
.nv.constant0._Z10warming_upPf:
	.zero		904


//--------------------- SYMBOLS --------------------------

	.type		.nv.reservedSmem.offset0,@object
	.size		.nv.reservedSmem.offset0,0x4
